//
// Generated by NVIDIA NVVM Compiler
//
// Compiler Build ID: CL-36424714
// Cuda compilation tools, release 13.0, V13.0.88
// Based on NVVM 20.0.0
//

.version 9.0
.target sm_100
.address_size 64

// _ZZ14_transpose_sumPdiE5block has been demoted

.entry _Z11_dsymm_triuPdi(
	.param .u64 .ptr .align 1 _Z11_dsymm_triuPdi_param_0,
	.param .u32 _Z11_dsymm_triuPdi_param_1
)
{
	.reg .pred 	%p<4>;
	.reg .b32 	%r<12>;
	.reg .b64 	%rd<18>;
	.reg .b64 	%fd<2>;

	ld.param.u64 	%rd1, [_Z11_dsymm_triuPdi_param_0];
	ld.param.u32 	%r3, [_Z11_dsymm_triuPdi_param_1];
	mov.u32 	%r4, %ctaid.x;
	mov.u32 	%r5, %ntid.x;
	mov.u32 	%r6, %tid.x;
	mad.lo.s32 	%r1, %r4, %r5, %r6;
	mov.u32 	%r7, %ctaid.y;
	mov.u32 	%r8, %ntid.y;
	mov.u32 	%r9, %tid.y;
	mad.lo.s32 	%r2, %r7, %r8, %r9;
	setp.lt.s32 	%p1, %r1, %r2;
	max.s32 	%r10, %r1, %r2;
	setp.ge.s32 	%p2, %r10, %r3;
	or.pred  	%p3, %p2, %p1;
	@%p3 bra 	$L__BB0_2;
	cvta.to.global.u64 	%rd2, %rd1;
	cvt.u64.u32 	%rd3, %r3;
	mov.u32 	%r11, %ctaid.z;
	mul.wide.u32 	%rd4, %r3, %r11;
	mul.lo.s64 	%rd5, %rd4, %rd3;
	cvt.u64.u32 	%rd6, %r1;
	mul.wide.u32 	%rd7, %r3, %r1;
	cvt.u64.u32 	%rd8, %r2;
	add.s64 	%rd9, %rd7, %rd8;
	add.s64 	%rd10, %rd9, %rd5;
	shl.b64 	%rd11, %rd10, 3;
	add.s64 	%rd12, %rd2, %rd11;
	ld.global.f64 	%fd1, [%rd12];
	mul.wide.u32 	%rd13, %r3, %r2;
	add.s64 	%rd14, %rd13, %rd6;
	add.s64 	%rd15, %rd14, %rd5;
	shl.b64 	%rd16, %rd15, 3;
	add.s64 	%rd17, %rd2, %rd16;
	st.global.f64 	[%rd17], %fd1;
$L__BB0_2:
	ret;

}
	// .globl	_Z14_transpose_sumPdi
.visible .entry _Z14_transpose_sumPdi(
	.param .u64 .ptr .align 1 _Z14_transpose_sumPdi_param_0,
	.param .u32 _Z14_transpose_sumPdi_param_1
)
{
	.reg .pred 	%p<8>;
	.reg .b32 	%r<30>;
	.reg .b64 	%rd<7>;
	.reg .b64 	%fd<7>;
	// demoted variable
	.shared .align 8 .b8 _ZZ14_transpose_sumPdiE5block[8448];
	ld.param.u64 	%rd4, [_Z14_transpose_sumPdi_param_0];
	ld.param.u32 	%r10, [_Z14_transpose_sumPdi_param_1];
	cvta.to.global.u64 	%rd1, %rd4;
	mov.u32 	%r1, %ctaid.x;
	mov.u32 	%r2, %ctaid.y;
	setp.gt.u32 	%p3, %r1, %r2;
	@%p3 bra 	$L__BB1_9;
	shl.b32 	%r3, %r1, 5;
	shl.b32 	%r4, %r2, 5;
	mov.u32 	%r5, %tid.x;
	add.s32 	%r11, %r3, %r5;
	mov.u32 	%r6, %tid.y;
	add.s32 	%r12, %r4, %r6;
	mov.u32 	%r14, %ctaid.z;
	mul.lo.s32 	%r15, %r10, %r14;
	mul.lo.s32 	%r7, %r15, %r10;
	mad.lo.s32 	%r16, %r10, %r12, %r11;
	add.s32 	%r17, %r16, %r7;
	max.u32 	%r18, %r11, %r12;
	setp.lt.u32 	%p1, %r18, %r10;
	setp.ge.u32 	%p4, %r18, %r10;
	mul.wide.u32 	%rd5, %r17, 8;
	add.s64 	%rd2, %rd1, %rd5;
	mov.u32 	%r19, _ZZ14_transpose_sumPdiE5block;
	mad.lo.s32 	%r20, %r6, 264, %r19;
	shl.b32 	%r21, %r5, 3;
	add.s32 	%r8, %r20, %r21;
	@%p4 bra 	$L__BB1_3;
	ld.global.f64 	%fd1, [%rd2];
	st.shared.f64 	[%r8], %fd1;
$L__BB1_3:
	add.s32 	%r22, %r4, %r5;
	add.s32 	%r23, %r3, %r6;
	bar.sync 	0;
	max.u32 	%r24, %r22, %r23;
	setp.lt.u32 	%p2, %r24, %r10;
	setp.ge.u32 	%p5, %r24, %r10;
	mad.lo.s32 	%r25, %r10, %r23, %r22;
	add.s32 	%r26, %r25, %r7;
	mul.wide.u32 	%rd6, %r26, 8;
	add.s64 	%rd3, %rd1, %rd6;
	mad.lo.s32 	%r28, %r5, 264, %r19;
	shl.b32 	%r29, %r6, 3;
	add.s32 	%r9, %r28, %r29;
	@%p5 bra 	$L__BB1_5;
	ld.global.f64 	%fd2, [%rd3];
	ld.shared.f64 	%fd3, [%r9];
	add.f64 	%fd4, %fd2, %fd3;
	st.shared.f64 	[%r9], %fd4;
$L__BB1_5:
	bar.sync 	0;
	not.pred 	%p6, %p1;
	@%p6 bra 	$L__BB1_7;
	ld.shared.f64 	%fd5, [%r8];
	st.global.f64 	[%rd2], %fd5;
$L__BB1_7:
	not.pred 	%p7, %p2;
	@%p7 bra 	$L__BB1_9;
	ld.shared.f64 	%fd6, [%r9];
	st.global.f64 	[%rd3], %fd6;
$L__BB1_9:
	ret;

}


// ===== COMPILED SASS (sm_100) =====

	.target	sm_100

	.elftype	@"ET_EXEC"


//--------------------- .note.nv.tkinfo           --------------------------
	.section	.note.nv.tkinfo,"",@"SHT_NOTE"
	.sectionflags	@"SHF_NOTE_NV_TKINFO"
	.tkinfo
        /*0018*/ 	.word	0x00000002
        /*0030*/ 	.string	""
        /*0030*/ 	.string	"ptxas"
        /*0030*/ 	.string	"Cuda compilation tools, release 13.0, V13.0.88"
        /*0030*/ 	.string	"Build cuda_13.0.r13.0/compiler.36424714_0"
        /*0030*/ 	.string	"-arch sm_100 -m 64 "



//--------------------- .note.nv.cuinfo           --------------------------
	.section	.note.nv.cuinfo,"",@"SHT_NOTE"
	.sectionflags	@"SHF_NOTE_NV_CUINFO"
        /*0018*/ 	.short	0x0002
        /*001a*/ 	.short	0x0064
        /*001c*/ 	.short	0x0082
	.zero		2


//--------------------- .nv.info                  --------------------------
	.section	.nv.info,"",@"SHT_CUDA_INFO"
	.align	4


	//----- nvinfo : EIATTR_REGCOUNT
	.align		4
        /*0000*/ 	.byte	0x04, 0x2f
        /*0002*/ 	.short	(.L_1 - .L_0)
	.align		4
.L_0:
        /*0004*/ 	.word	index@(_Z11_dsymm_triuPdi)
        /*0008*/ 	.word	0x0000000e


	//----- nvinfo : EIATTR_FRAME_SIZE
	.align		4
.L_1:
        /*000c*/ 	.byte	0x04, 0x11
        /*000e*/ 	.short	(.L_3 - .L_2)
	.align		4
.L_2:
        /*0010*/ 	.word	index@(_Z11_dsymm_triuPdi)
        /*0014*/ 	.word	0x00000000


	//----- nvinfo : EIATTR_REGCOUNT
	.align		4
.L_3:
        /*0018*/ 	.byte	0x04, 0x2f
        /*001a*/ 	.short	(.L_5 - .L_4)
	.align		4
.L_4:
        /*001c*/ 	.word	index@(_Z14_transpose_sumPdi)
        /*0020*/ 	.word	0x00000016


	//----- nvinfo : EIATTR_FRAME_SIZE
	.align		4
.L_5:
        /*0024*/ 	.byte	0x04, 0x11
        /*0026*/ 	.short	(.L_7 - .L_6)
	.align		4
.L_6:
        /*0028*/ 	.word	index@(_Z14_transpose_sumPdi)
        /*002c*/ 	.word	0x00000000


	//----- nvinfo : EIATTR_MIN_STACK_SIZE
	.align		4
.L_7:
        /*0030*/ 	.byte	0x04, 0x12
        /*0032*/ 	.short	(.L_9 - .L_8)
	.align		4
.L_8:
        /*0034*/ 	.word	index@(_Z11_dsymm_triuPdi)
        /*0038*/ 	.word	0x00000000


	//----- nvinfo : EIATTR_MIN_STACK_SIZE
	.align		4
.L_9:
        /*003c*/ 	.byte	0x04, 0x12
        /*003e*/ 	.short	(.L_11 - .L_10)
	.align		4
.L_10:
        /*0040*/ 	.word	index@(_Z14_transpose_sumPdi)
        /*0044*/ 	.word	0x00000000
.L_11:


//--------------------- .nv.compat                --------------------------
	.section	.nv.compat,"",@"SHT_CUDA_COMPAT_INFO"
	.align	4
        /*0000*/ 	.byte	0x02, 0x09, 0x00, 0x00, 0x02, 0x02, 0x01, 0x00, 0x02, 0x05, 0x05, 0x00, 0x03, 0x07, 0x01, 0x01
        /*0010*/ 	.byte	0x02, 0x03, 0x00, 0x00, 0x02, 0x06, 0x01, 0x00, 0x04, 0x0b, 0x08, 0x00, 0x01, 0x00, 0x00, 0x00
        /*0020*/ 	.byte	0x00, 0x00, 0x00, 0x00


//--------------------- .nv.info._Z14_transpose_sumPdi --------------------------
	.section	.nv.info._Z14_transpose_sumPdi,"",@"SHT_CUDA_INFO"
	.sectionflags	@""
	.align	4


	//----- nvinfo : EIATTR_CUDA_API_VERSION
	.align		4
        /*0000*/ 	.byte	0x04, 0x37
        /*0002*/ 	.short	(.L_13 - .L_12)
.L_12:
        /*0004*/ 	.word	0x00000082


	//----- nvinfo : EIATTR_KPARAM_INFO
	.align		4
.L_13:
        /*0008*/ 	.byte	0x04, 0x17
        /*000a*/ 	.short	(.L_15 - .L_14)
.L_14:
        /*000c*/ 	.word	0x00000000
        /*0010*/ 	.short	0x0001
        /*0012*/ 	.short	0x0008
        /*0014*/ 	.byte	0x00, 0xf0, 0x11, 0x00


	//----- nvinfo : EIATTR_KPARAM_INFO
	.align		4
.L_15:
        /*0018*/ 	.byte	0x04, 0x17
        /*001a*/ 	.short	(.L_17 - .L_16)
.L_16:
        /*001c*/ 	.word	0x00000000
        /*0020*/ 	.short	0x0000
        /*0022*/ 	.short	0x0000
        /*0024*/ 	.byte	0x00, 0xf5, 0x21, 0x00


	//----- nvinfo : EIATTR_SPARSE_MMA_MASK
	.align		4
.L_17:
        /*0028*/ 	.byte	0x03, 0x50
        /*002a*/ 	.short	0x0000


	//----- nvinfo : EIATTR_MAXREG_COUNT
	.align		4
        /*002c*/ 	.byte	0x03, 0x1b
        /*002e*/ 	.short	0x00ff


	//----- nvinfo : EIATTR_NUM_BARRIERS
	.align		4
        /*0030*/ 	.byte	0x02, 0x4c
        /*0032*/ 	.byte	0x01
	.zero		1


	//----- nvinfo : EIATTR_MERCURY_ISA_VERSION
	.align		4
        /*0034*/ 	.byte	0x03, 0x5f
        /*0036*/ 	.short	0x0101


	//----- nvinfo : EIATTR_VRC_CTA_INIT_COUNT
	.align		4
        /*0038*/ 	.byte	0x02, 0x4a
	.zero		1
	.zero		1


	//----- nvinfo : EIATTR_EXIT_INSTR_OFFSETS
	.align		4
        /*003c*/ 	.byte	0x04, 0x1c
        /*003e*/ 	.short	(.L_19 - .L_18)


	//   ....[0]....
.L_18:
        /*0040*/ 	.word	0x00000040


	//   ....[1]....
        /*0044*/ 	.word	0x000002d0


	//   ....[2]....
        /*0048*/ 	.word	0x00000300


	//----- nvinfo : EIATTR_CBANK_PARAM_SIZE
	.align		4
.L_19:
        /*004c*/ 	.byte	0x03, 0x19
        /*004e*/ 	.short	0x000c


	//----- nvinfo : EIATTR_PARAM_CBANK
	.align		4
        /*0050*/ 	.byte	0x04, 0x0a
        /*0052*/ 	.short	(.L_21 - .L_20)
	.align		4
.L_20:
        /*0054*/ 	.word	index@(.nv.constant0._Z14_transpose_sumPdi)
        /*0058*/ 	.short	0x0380
        /*005a*/ 	.short	0x000c


	//----- nvinfo : EIATTR_SW_WAR
	.align		4
.L_21:
        /*005c*/ 	.byte	0x04, 0x36
        /*005e*/ 	.short	(.L_23 - .L_22)
.L_22:
        /*0060*/ 	.word	0x00000008
.L_23:


//--------------------- .nv.info._Z11_dsymm_triuPdi --------------------------
	.section	.nv.info._Z11_dsymm_triuPdi,"",@"SHT_CUDA_INFO"
	.sectionflags	@""
	.align	4


	//----- nvinfo : EIATTR_CUDA_API_VERSION
	.align		4
        /*0000*/ 	.byte	0x04, 0x37
        /*0002*/ 	.short	(.L_25 - .L_24)
.L_24:
        /*0004*/ 	.word	0x00000082


	//----- nvinfo : EIATTR_KPARAM_INFO
	.align		4
.L_25:
        /*0008*/ 	.byte	0x04, 0x17
        /*000a*/ 	.short	(.L_27 - .L_26)
.L_26:
        /*000c*/ 	.word	0x00000000
        /*0010*/ 	.short	0x0001
        /*0012*/ 	.short	0x0008
        /*0014*/ 	.byte	0x00, 0xf0, 0x11, 0x00


	//----- nvinfo : EIATTR_KPARAM_INFO
	.align		4
.L_27:
        /*0018*/ 	.byte	0x04, 0x17
        /*001a*/ 	.short	(.L_29 - .L_28)
.L_28:
        /*001c*/ 	.word	0x00000000
        /*0020*/ 	.short	0x0000
        /*0022*/ 	.short	0x0000
        /*0024*/ 	.byte	0x00, 0xf5, 0x21, 0x00


	//----- nvinfo : EIATTR_SPARSE_MMA_MASK
	.align		4
.L_29:
        /*0028*/ 	.byte	0x03, 0x50
        /*002a*/ 	.short	0x0000


	//----- nvinfo : EIATTR_MAXREG_COUNT
	.align		4
        /*002c*/ 	.byte	0x03, 0x1b
        /*002e*/ 	.short	0x00ff


	//----- nvinfo : EIATTR_MERCURY_ISA_VERSION
	.align		4
        /*0030*/ 	.byte	0x03, 0x5f
        /*0032*/ 	.short	0x0101


	//----- nvinfo : EIATTR_VRC_CTA_INIT_COUNT
	.align		4
        /*0034*/ 	.byte	0x02, 0x4a
	.zero		1
	.zero		1


	//----- nvinfo : EIATTR_EXIT_INSTR_OFFSETS
	.align		4
        /*0038*/ 	.byte	0x04, 0x1c
        /*003a*/ 	.short	(.L_31 - .L_30)


	//   ....[0]....
.L_30:
        /*003c*/ 	.word	0x000000d0


	//   ....[1]....
        /*0040*/ 	.word	0x00000210


	//----- nvinfo : EIATTR_CBANK_PARAM_SIZE
	.align		4
.L_31:
        /*0044*/ 	.byte	0x03, 0x19
        /*0046*/ 	.short	0x000c


	//----- nvinfo : EIATTR_PARAM_CBANK
	.align		4
        /*0048*/ 	.byte	0x04, 0x0a
        /*004a*/ 	.short	(.L_33 - .L_32)
	.align		4
.L_32:
        /*004c*/ 	.word	index@(.nv.constant0._Z11_dsymm_triuPdi)
        /*0050*/ 	.short	0x0380
        /*0052*/ 	.short	0x000c


	//----- nvinfo : EIATTR_SW_WAR
	.align		4
.L_33:
        /*0054*/ 	.byte	0x04, 0x36
        /*0056*/ 	.short	(.L_35 - .L_34)
.L_34:
        /*0058*/ 	.word	0x00000008
.L_35:


//--------------------- .nv.callgraph             --------------------------
	.section	.nv.callgraph,"",@"SHT_CUDA_CALLGRAPH"
	.align	4
	.sectionentsize	8
	.align		4
        /*0000*/ 	.word	0x00000000
	.align		4
        /*0004*/ 	.word	0xffffffff
	.align		4
        /*0008*/ 	.word	0x00000000
	.align		4
        /*000c*/ 	.word	0xfffffffe
	.align		4
        /*0010*/ 	.word	0x00000000
	.align		4
        /*0014*/ 	.word	0xfffffffd
	.align		4
        /*0018*/ 	.word	0x00000000
	.align		4
        /*001c*/ 	.word	0xfffffffc


//--------------------- .text._Z14_transpose_sumPdi --------------------------
	.section	.text._Z14_transpose_sumPdi,"ax",@progbits
	.align	128
        .global         _Z14_transpose_sumPdi
        .type           _Z14_transpose_sumPdi,@function
        .size           _Z14_transpose_sumPdi,(.L_x_3 - _Z14_transpose_sumPdi)
        .other          _Z14_transpose_sumPdi,@"STO_CUDA_ENTRY STV_DEFAULT"
_Z14_transpose_sumPdi:
.text._Z14_transpose_sumPdi:
[----:B------:R-:W-:Y:S01]  /*0000*/  LDC R1, c[0x0][0x37c] ;  /* 0x0000df00ff017b82 */ /* 0x000fe20000000800 */
[----:B------:R-:W0:Y:S01]  /*0010*/  S2R R15, SR_CTAID.X ;  /* 0x00000000000f7919 */ /* 0x000e220000002500 */
[----:B------:R-:W0:Y:S02]  /*0020*/  S2R R17, SR_CTAID.Y ;  /* 0x0000000000117919 */ /* 0x000e240000002600 */
[----:B0-----:R-:W-:-:S13]  /*0030*/  ISETP.GT.U32.AND P0, PT, R15, R17, PT ;  /* 0x000000110f00720c */ /* 0x001fda0003f04070 */
[----:B------:R-:W-:Y:S05]  /*0040*/  @P0 EXIT ;  /* 0x000000000000094d */ /* 0x000fea0003800000 */
[----:B------:R-:W0:Y:S01]  /*0050*/  S2R R10, SR_TID.X ;  /* 0x00000000000a7919 */ /* 0x000e220000002100 */
[----:B------:R-:W1:Y:S01]  /*0060*/  LDC R0, c[0x0][0x388] ;  /* 0x0000e200ff007b82 */ /* 0x000e620000000800 */
[----:B------:R-:W2:Y:S01]  /*0070*/  LDCU.64 UR6, c[0x0][0x358] ;  /* 0x00006b00ff0677ac */ /* 0x000ea20008000a00 */
[----:B------:R-:W3:Y:S06]  /*0080*/  S2R R8, SR_TID.Y ;  /* 0x0000000000087919 */ /* 0x000eec0000002200 */
[----:B------:R-:W1:Y:S08]  /*0090*/  S2UR UR4, SR_CTAID.Z ;  /* 0x00000000000479c3 */ /* 0x000e700000002700 */
[----:B------:R-:W4:Y:S01]  /*00a0*/  LDC.64 R4, c[0x0][0x380] ;  /* 0x0000e000ff047b82 */ /* 0x000f220000000a00 */
[----:B0-----:R-:W-:-:S02]  /*00b0*/  IMAD R3, R15, 0x20, R10 ;  /* 0x000000200f037824 */ /* 0x001fc400078e020a */
[----:B-1----:R-:W-:Y:S02]  /*00c0*/  IMAD R13, R0, UR4, RZ ;  /* 0x00000004000d7c24 */ /* 0x002fe4000f8e02ff */
[----:B---3--:R-:W-:-:S05]  /*00d0*/  IMAD R2, R17, 0x20, R8 ;  /* 0x0000002011027824 */ /* 0x008fca00078e0208 */
[----:B------:R-:W-:Y:S01]  /*00e0*/  VIMNMX.U32 R9, PT, PT, R3, R2, !PT ;  /* 0x0000000203097248 */ /* 0x000fe20007fe0000 */
[----:B------:R-:W-:-:S03]  /*00f0*/  IMAD R2, R2, R0, R3 ;  /* 0x0000000002027224 */ /* 0x000fc600078e0203 */
[-C--:B------:R-:W-:Y:S01]  /*0100*/  ISETP.GE.U32.AND P1, PT, R9, R0.reuse, PT ;  /* 0x000000000900720c */ /* 0x080fe20003f26070 */
[----:B------:R-:W-:-:S04]  /*0110*/  IMAD R3, R13, R0, R2 ;  /* 0x000000000d037224 */ /* 0x000fc800078e0202 */
[----:B----4-:R-:W-:-:S08]  /*0120*/  IMAD.WIDE.U32 R2, R3, 0x8, R4 ;  /* 0x0000000803027825 */ /* 0x010fd000078e0004 */
[----:B--2---:R-:W2:Y:S01]  /*0130*/  @!P1 LDG.E.64 R6, desc[UR6][R2.64] ;  /* 0x0000000602069981 */ /* 0x004ea2000c1e1b00 */
[----:B------:R-:W-:Y:S01]  /*0140*/  MOV R11, 0x400 ;  /* 0x00000400000b7802 */ /* 0x000fe20000000f00 */
[----:B------:R-:W-:Y:S01]  /*0150*/  IMAD R17, R17, 0x20, R10 ;  /* 0x0000002011117824 */ /* 0x000fe200078e020a */
[----:B------:R-:W-:Y:S01]  /*0160*/  LEA R12, R15, R8, 0x5 ;  /* 0x000000080f0c7211 */ /* 0x000fe200078e28ff */
[----:B------:R-:W0:Y:S02]  /*0170*/  S2R R14, SR_CgaCtaId ;  /* 0x00000000000e7919 */ /* 0x000e240000008800 */
[----:B0-----:R-:W-:Y:S02]  /*0180*/  LEA R15, R14, R11, 0x18 ;  /* 0x0000000b0e0f7211 */ /* 0x001fe400078ec0ff */
[----:B------:R-:W-:Y:S01]  /*0190*/  VIMNMX.U32 R11, PT, PT, R17, R12, !PT ;  /* 0x0000000c110b7248 */ /* 0x000fe20007fe0000 */
[-C--:B------:R-:W-:Y:S02]  /*01a0*/  IMAD R12, R12, R0.reuse, R17 ;  /* 0x000000000c0c7224 */ /* 0x080fe400078e0211 */
[----:B------:R-:W-:Y:S01]  /*01b0*/  IMAD R17, R8, 0x108, R15 ;  /* 0x0000010808117824 */ /* 0x000fe200078e020f */
[-C--:B------:R-:W-:Y:S01]  /*01c0*/  ISETP.GE.U32.AND P0, PT, R11, R0.reuse, PT ;  /* 0x000000000b00720c */ /* 0x080fe20003f06070 */
[----:B------:R-:W-:-:S03]  /*01d0*/  IMAD R13, R13, R0, R12 ;  /* 0x000000000d0d7224 */ /* 0x000fc600078e020c */
[----:B------:R-:W-:Y:S01]  /*01e0*/  LEA R17, R10, R17, 0x3 ;  /* 0x000000110a117211 */ /* 0x000fe200078e18ff */
[----:B------:R-:W-:-:S04]  /*01f0*/  IMAD.WIDE.U32 R4, R13, 0x8, R4 ;  /* 0x000000080d047825 */ /* 0x000fc800078e0004 */
[----:B--2---:R-:W-:Y:S01]  /*0200*/  @!P1 STS.64 [R17], R6 ;  /* 0x0000000611009388 */ /* 0x004fe20000000a00 */
[----:B------:R-:W-:Y:S06]  /*0210*/  BAR.SYNC.DEFER_BLOCKING 0x0 ;  /* 0x0000000000007b1d */ /* 0x000fec0000010000 */
[----:B------:R-:W2:Y:S01]  /*0220*/  @!P0 LDG.E.64 R12, desc[UR6][R4.64] ;  /* 0x00000006040c8981 */ /* 0x000ea2000c1e1b00 */
[----:B------:R-:W-:Y:S01]  /*0230*/  IMAD R15, R10, 0x108, R15 ;  /* 0x000001080a0f7824 */ /* 0x000fe200078e020f */
[----:B------:R-:W-:-:S04]  /*0240*/  ISETP.GE.U32.AND P1, PT, R9, R0, PT ;  /* 0x000000000900720c */ /* 0x000fc80003f26070 */
[----:B------:R-:W-:-:S05]  /*0250*/  LEA R19, R8, R15, 0x3 ;  /* 0x0000000f08137211 */ /* 0x000fca00078e18ff */
[----:B------:R-:W2:Y:S02]  /*0260*/  @!P0 LDS.64 R14, [R19] ;  /* 0x00000000130e8984 */ /* 0x000ea40000000a00 */
[----:B--2---:R-:W-:-:S07]  /*0270*/  @!P0 DADD R12, R12, R14 ;  /* 0x000000000c0c8229 */ /* 0x004fce000000000e */
[----:B------:R-:W-:Y:S01]  /*0280*/  @!P0 STS.64 [R19], R12 ;  /* 0x0000000c13008388 */ /* 0x000fe20000000a00 */
[----:B------:R-:W-:Y:S01]  /*0290*/  BAR.SYNC.DEFER_BLOCKING 0x0 ;  /* 0x0000000000007b1d */ /* 0x000fe20000010000 */
[----:B------:R-:W-:-:S05]  /*02a0*/  ISETP.GE.U32.AND P0, PT, R11, R0, PT ;  /* 0x000000000b00720c */ /* 0x000fca0003f06070 */
[----:B------:R-:W0:Y:S04]  /*02b0*/  @!P1 LDS.64 R8, [R17] ;  /* 0x0000000011089984 */ /* 0x000e280000000a00 */
[----:B0-----:R0:W-:Y:S04]  /*02c0*/  @!P1 STG.E.64 desc[UR6][R2.64], R8 ;  /* 0x0000000802009986 */ /* 0x0011e8000c101b06 */
[----:B------:R-:W-:Y:S05]  /*02d0*/  @P0 EXIT ;  /* 0x000000000000094d */ /* 0x000fea0003800000 */
[----:B0-----:R-:W0:Y:S04]  /*02e0*/  LDS.64 R2, [R19] ;  /* 0x0000000013027984 */ /* 0x001e280000000a00 */
[----:B0-----:R-:W-:Y:S01]  /*02f0*/  STG.E.64 desc[UR6][R4.64], R2 ;  /* 0x0000000204007986 */ /* 0x001fe2000c101b06 */
[----:B------:R-:W-:Y:S05]  /*0300*/  EXIT ;  /* 0x000000000000794d */ /* 0x000fea0003800000 */
.L_x_0:
[----:B------:R-:W-:-:S00]  /*0310*/  BRA `(.L_x_0) ;  /* 0xfffffffc00fc7947 */ /* 0x000fc0000383ffff */
[----:B------:R-:W-:-:S00]  /*0320*/  NOP ;  /* 0x0000000000007918 */ /* 0x000fc00000000000 */
        /* <DEDUP_REMOVED lines=13> */
.L_x_3:


//--------------------- .text._Z11_dsymm_triuPdi  --------------------------
	.section	.text._Z11_dsymm_triuPdi,"ax",@progbits
	.align	128
.text._Z11_dsymm_triuPdi:
        .type           _Z11_dsymm_triuPdi,@function
        .size           _Z11_dsymm_triuPdi,(.L_x_2 - _Z11_dsymm_triuPdi)
        .other          _Z11_dsymm_triuPdi,@"STO_CUDA_ENTRY STV_DEFAULT"
_Z11_dsymm_triuPdi:
[----:B------:R-:W-:Y:S01]  /*0000*/  LDC R1, c[0x0][0x37c] ;  /* 0x0000df00ff017b82 */ /* 0x000fe20000000800 */
[----:B------:R-:W0:Y:S07]  /*0010*/  S2R R5, SR_TID.X ;  /* 0x0000000000057919 */ /* 0x000e2e0000002100 */
[----:B------:R-:W0:Y:S01]  /*0020*/  LDC R4, c[0x0][0x360] ;  /* 0x0000d800ff047b82 */ /* 0x000e220000000800 */
[----:B------:R-:W1:Y:S01]  /*0030*/  LDCU UR6, c[0x0][0x388] ;  /* 0x00007100ff0677ac */ /* 0x000e620008000800 */
[----:B------:R-:W2:Y:S06]  /*0040*/  S2R R7, SR_TID.Y ;  /* 0x0000000000077919 */ /* 0x000eac0000002200 */
[----:B------:R-:W0:Y:S08]  /*0050*/  S2UR UR4, SR_CTAID.X ;  /* 0x00000000000479c3 */ /* 0x000e300000002500 */
[----:B------:R-:W2:Y:S08]  /*0060*/  S2UR UR5, SR_CTAID.Y ;  /* 0x00000000000579c3 */ /* 0x000eb00000002600 */
[----:B------:R-:W2:Y:S01]  /*0070*/  LDC R6, c[0x0][0x364] ;  /* 0x0000d900ff067b82 */ /* 0x000ea20000000800 */
[----:B0-----:R-:W-:-:S02]  /*0080*/  IMAD R4, R4, UR4, R5 ;  /* 0x0000000404047c24 */ /* 0x001fc4000f8e0205 */
[----:B--2---:R-:W-:-:S05]  /*0090*/  IMAD R6, R6, UR5, R7 ;  /* 0x0000000506067c24 */ /* 0x004fca000f8e0207 */
[CC--:B------:R-:W-:Y:S02]  /*00a0*/  ISETP.GE.AND P0, PT, R4.reuse, R6.reuse, PT ;  /* 0x000000060400720c */ /* 0x0c0fe40003f06270 */
[----:B------:R-:W-:-:S04]  /*00b0*/  VIMNMX R0, PT, PT, R4, R6, !PT ;  /* 0x0000000604007248 */ /* 0x000fc80007fe0100 */
[----:B-1----:R-:W-:-:S13]  /*00c0*/  ISETP.GE.OR P0, PT, R0, UR6, !P0 ;  /* 0x0000000600007c0c */ /* 0x002fda000c706670 */
[----:B------:R-:W-:Y:S05]  /*00d0*/  @P0 EXIT ;  /* 0x000000000000094d */ /* 0x000fea0003800000 */
[----:B------:R-:W0:Y:S01]  /*00e0*/  S2R R2, SR_CTAID.Z ;  /* 0x0000000000027919 */ /* 0x000e220000002700 */
[----:B------:R-:W-:Y:S01]  /*00f0*/  HFMA2 R7, -RZ, RZ, 0, 0 ;  /* 0x00000000ff077431 */ /* 0x000fe200000001ff */
[----:B------:R-:W1:Y:S01]  /*0100*/  LDCU.64 UR8, c[0x0][0x380] ;  /* 0x00007000ff0877ac */ /* 0x000e620008000a00 */
[----:B------:R-:W2:Y:S01]  /*0110*/  LDCU.64 UR4, c[0x0][0x358] ;  /* 0x00006b00ff0477ac */ /* 0x000ea20008000a00 */
[----:B------:R-:W-:-:S04]  /*0120*/  IMAD.WIDE.U32 R8, R4, UR6, R6 ;  /* 0x0000000604087c25 */ /* 0x000fc8000f8e0006 */
[----:B0-----:R-:W-:-:S04]  /*0130*/  IMAD.WIDE.U32 R2, R2, UR6, RZ ;  /* 0x0000000602027c25 */ /* 0x001fc8000f8e00ff */
[----:B------:R-:W-:Y:S02]  /*0140*/  IMAD R7, R3, UR6, RZ ;  /* 0x0000000603077c24 */ /* 0x000fe4000f8e02ff */
[----:B------:R-:W-:-:S05]  /*0150*/  IMAD.WIDE.U32 R8, R2, UR6, R8 ;  /* 0x0000000602087c25 */ /* 0x000fca000f8e0008 */
[----:B------:R-:W-:Y:S02]  /*0160*/  IADD3 R3, PT, PT, R9, R7, RZ ;  /* 0x0000000709037210 */ /* 0x000fe40007ffe0ff */
[----:B-1----:R-:W-:-:S04]  /*0170*/  LEA R10, P0, R8, UR8, 0x3 ;  /* 0x00000008080a7c11 */ /* 0x002fc8000f8018ff */
[----:B------:R-:W-:-:S05]  /*0180*/  LEA.HI.X R11, R8, UR9, R3, 0x3, P0 ;  /* 0x00000009080b7c11 */ /* 0x000fca00080f1c03 */
[----:B--2---:R-:W2:Y:S01]  /*0190*/  LDG.E.64 R8, desc[UR4][R10.64] ;  /* 0x000000040a087981 */ /* 0x004ea2000c1e1b00 */
[----:B------:R-:W-:-:S03]  /*01a0*/  MOV R5, RZ ;  /* 0x000000ff00057202 */ /* 0x000fc60000000f00 */
[----:B------:R-:W-:-:S04]  /*01b0*/  IMAD.WIDE.U32 R4, R6, UR6, R4 ;  /* 0x0000000606047c25 */ /* 0x000fc8000f8e0004 */
[----:B------:R-:W-:-:S05]  /*01c0*/  IMAD.WIDE.U32 R4, R2, UR6, R4 ;  /* 0x0000000602047c25 */ /* 0x000fca000f8e0004 */
[----:B------:R-:W-:Y:S02]  /*01d0*/  IADD3 R3, PT, PT, R7, R5, RZ ;  /* 0x0000000507037210 */ /* 0x000fe40007ffe0ff */
[----:B------:R-:W-:-:S04]  /*01e0*/  LEA R2, P0, R4, UR8, 0x3 ;  /* 0x0000000804027c11 */ /* 0x000fc8000f8018ff */
[----:B------:R-:W-:-:S05]  /*01f0*/  LEA.HI.X R3, R4, UR9, R3, 0x3, P0 ;  /* 0x0000000904037c11 */ /* 0x000fca00080f1c03 */
[----:B--2---:R-:W-:Y:S01]  /*0200*/  STG.E.64 desc[UR4][R2.64], R8 ;  /* 0x0000000802007986 */ /* 0x004fe2000c101b04 */
[----:B------:R-:W-:Y:S05]  /*0210*/  EXIT ;  /* 0x000000000000794d */ /* 0x000fea0003800000 */
.L_x_1:
        /* <DEDUP_REMOVED lines=14> */
.L_x_2:


//--------------------- .nv.shared._Z14_transpose_sumPdi --------------------------
	.section	.nv.shared._Z14_transpose_sumPdi,"aw",@nobits
	.sectionflags	@""
	.align	8
.nv.shared._Z14_transpose_sumPdi:
	.zero		9472


//--------------------- .nv.shared.reserved.0     --------------------------
	.section	.nv.shared.reserved.0,"aw",@nobits
	.weak		__nv_reservedSMEM_offset_0_alias
	.size		__nv_reservedSMEM_offset_0_alias, 0, 64
	.other		__nv_reservedSMEM_offset_0_alias,@"STO_CUDA_RESERVED_SHARED STV_DEFAULT"
__nv_reservedSMEM_offset_0_alias:
	.zero		0
	.zero		64


//--------------------- .nv.constant0._Z14_transpose_sumPdi --------------------------
	.section	.nv.constant0._Z14_transpose_sumPdi,"a",@progbits
	.sectionflags	@""
	.align	4
.nv.constant0._Z14_transpose_sumPdi:
	.zero		908


//--------------------- .nv.constant0._Z11_dsymm_triuPdi --------------------------
	.section	.nv.constant0._Z11_dsymm_triuPdi,"a",@progbits
	.sectionflags	@""
	.align	4
.nv.constant0._Z11_dsymm_triuPdi:
	.zero		908


//--------------------- SYMBOLS --------------------------

	.type		.nv.reservedSmem.offset0,@object
	.size		.nv.reservedSmem.offset0,0x4
	.type		.nv.reservedSmem.cap,@object
	.size		.nv.reservedSmem.cap,0x4
